//
// Generated by NVIDIA NVVM Compiler
//
// Compiler Build ID: CL-36424714
// Cuda compilation tools, release 13.0, V13.0.88
// Based on NVVM 20.0.0
//

.version 9.0
.target sm_100
.address_size 64

	// .globl	_Z13filter_atomicPKfPfPiif

.visible .entry _Z13filter_atomicPKfPfPiif(
	.param .u64 .ptr .align 1 _Z13filter_atomicPKfPfPiif_param_0,
	.param .u64 .ptr .align 1 _Z13filter_atomicPKfPfPiif_param_1,
	.param .u64 .ptr .align 1 _Z13filter_atomicPKfPfPiif_param_2,
	.param .u32 _Z13filter_atomicPKfPfPiif_param_3,
	.param .f32 _Z13filter_atomicPKfPfPiif_param_4
)
{
	.reg .pred 	%p<3>;
	.reg .b32 	%r<7>;
	.reg .b32 	%f<4>;
	.reg .b64 	%rd<11>;

	ld.param.u64 	%rd1, [_Z13filter_atomicPKfPfPiif_param_0];
	ld.param.u64 	%rd2, [_Z13filter_atomicPKfPfPiif_param_1];
	ld.param.u64 	%rd3, [_Z13filter_atomicPKfPfPiif_param_2];
	ld.param.u32 	%r2, [_Z13filter_atomicPKfPfPiif_param_3];
	ld.param.f32 	%f2, [_Z13filter_atomicPKfPfPiif_param_4];
	mov.u32 	%r3, %tid.x;
	mov.u32 	%r4, %ctaid.x;
	mov.u32 	%r5, %ntid.x;
	mad.lo.s32 	%r1, %r4, %r5, %r3;
	setp.ge.s32 	%p1, %r1, %r2;
	@%p1 bra 	$L__BB0_3;
	cvta.to.global.u64 	%rd4, %rd1;
	mul.wide.s32 	%rd5, %r1, 4;
	add.s64 	%rd6, %rd4, %rd5;
	ld.global.f32 	%f1, [%rd6];
	abs.f32 	%f3, %f1;
	setp.geu.f32 	%p2, %f3, %f2;
	@%p2 bra 	$L__BB0_3;
	cvta.to.global.u64 	%rd7, %rd3;
	atom.global.add.u32 	%r6, [%rd7], 1;
	cvta.to.global.u64 	%rd8, %rd2;
	mul.wide.s32 	%rd9, %r6, 4;
	add.s64 	%rd10, %rd8, %rd9;
	st.global.f32 	[%rd10], %f1;
$L__BB0_3:
	ret;

}


// ===== COMPILED SASS (sm_100) =====

	.target	sm_100

	.elftype	@"ET_EXEC"


//--------------------- .note.nv.tkinfo           --------------------------
	.section	.note.nv.tkinfo,"",@"SHT_NOTE"
	.sectionflags	@"SHF_NOTE_NV_TKINFO"
	.tkinfo
        /*0018*/ 	.word	0x00000002
        /*0030*/ 	.string	""
        /*0030*/ 	.string	"ptxas"
        /*0030*/ 	.string	"Cuda compilation tools, release 13.0, V13.0.88"
        /*0030*/ 	.string	"Build cuda_13.0.r13.0/compiler.36424714_0"
        /*0030*/ 	.string	"-arch sm_100 -m 64 "



//--------------------- .note.nv.cuinfo           --------------------------
	.section	.note.nv.cuinfo,"",@"SHT_NOTE"
	.sectionflags	@"SHF_NOTE_NV_CUINFO"
        /*0018*/ 	.short	0x0002
        /*001a*/ 	.short	0x0064
        /*001c*/ 	.short	0x0082
	.zero		2


//--------------------- .nv.info                  --------------------------
	.section	.nv.info,"",@"SHT_CUDA_INFO"
	.align	4


	//----- nvinfo : EIATTR_REGCOUNT
	.align		4
        /*0000*/ 	.byte	0x04, 0x2f
        /*0002*/ 	.short	(.L_1 - .L_0)
	.align		4
.L_0:
        /*0004*/ 	.word	index@(_Z13filter_atomicPKfPfPiif)
        /*0008*/ 	.word	0x0000000e


	//----- nvinfo : EIATTR_FRAME_SIZE
	.align		4
.L_1:
        /*000c*/ 	.byte	0x04, 0x11
        /*000e*/ 	.short	(.L_3 - .L_2)
	.align		4
.L_2:
        /*0010*/ 	.word	index@(_Z13filter_atomicPKfPfPiif)
        /*0014*/ 	.word	0x00000000


	//----- nvinfo : EIATTR_MIN_STACK_SIZE
	.align		4
.L_3:
        /*0018*/ 	.byte	0x04, 0x12
        /*001a*/ 	.short	(.L_5 - .L_4)
	.align		4
.L_4:
        /*001c*/ 	.word	index@(_Z13filter_atomicPKfPfPiif)
        /*0020*/ 	.word	0x00000000
.L_5:


//--------------------- .nv.compat                --------------------------
	.section	.nv.compat,"",@"SHT_CUDA_COMPAT_INFO"
	.align	4
        /*0000*/ 	.byte	0x02, 0x09, 0x00, 0x00, 0x02, 0x02, 0x01, 0x00, 0x02, 0x05, 0x05, 0x00, 0x03, 0x07, 0x01, 0x01
        /*0010*/ 	.byte	0x02, 0x03, 0x00, 0x00, 0x02, 0x06, 0x01, 0x00, 0x04, 0x0b, 0x08, 0x00, 0x09, 0x00, 0x00, 0x00
        /*0020*/ 	.byte	0x00, 0x00, 0x00, 0x00


//--------------------- .nv.info._Z13filter_atomicPKfPfPiif --------------------------
	.section	.nv.info._Z13filter_atomicPKfPfPiif,"",@"SHT_CUDA_INFO"
	.sectionflags	@""
	.align	4


	//----- nvinfo : EIATTR_CUDA_API_VERSION
	.align		4
        /*0000*/ 	.byte	0x04, 0x37
        /*0002*/ 	.short	(.L_7 - .L_6)
.L_6:
        /*0004*/ 	.word	0x00000082


	//----- nvinfo : EIATTR_KPARAM_INFO
	.align		4
.L_7:
        /*0008*/ 	.byte	0x04, 0x17
        /*000a*/ 	.short	(.L_9 - .L_8)
.L_8:
        /*000c*/ 	.word	0x00000000
        /*0010*/ 	.short	0x0004
        /*0012*/ 	.short	0x001c
        /*0014*/ 	.byte	0x00, 0xf0, 0x11, 0x00


	//----- nvinfo : EIATTR_KPARAM_INFO
	.align		4
.L_9:
        /*0018*/ 	.byte	0x04, 0x17
        /*001a*/ 	.short	(.L_11 - .L_10)
.L_10:
        /*001c*/ 	.word	0x00000000
        /*0020*/ 	.short	0x0003
        /*0022*/ 	.short	0x0018
        /*0024*/ 	.byte	0x00, 0xf0, 0x11, 0x00


	//----- nvinfo : EIATTR_KPARAM_INFO
	.align		4
.L_11:
        /*0028*/ 	.byte	0x04, 0x17
        /*002a*/ 	.short	(.L_13 - .L_12)
.L_12:
        /*002c*/ 	.word	0x00000000
        /*0030*/ 	.short	0x0002
        /*0032*/ 	.short	0x0010
        /*0034*/ 	.byte	0x00, 0xf5, 0x21, 0x00


	//----- nvinfo : EIATTR_KPARAM_INFO
	.align		4
.L_13:
        /*0038*/ 	.byte	0x04, 0x17
        /*003a*/ 	.short	(.L_15 - .L_14)
.L_14:
        /*003c*/ 	.word	0x00000000
        /*0040*/ 	.short	0x0001
        /*0042*/ 	.short	0x0008
        /*0044*/ 	.byte	0x00, 0xf5, 0x21, 0x00


	//----- nvinfo : EIATTR_KPARAM_INFO
	.align		4
.L_15:
        /*0048*/ 	.byte	0x04, 0x17
        /*004a*/ 	.short	(.L_17 - .L_16)
.L_16:
        /*004c*/ 	.word	0x00000000
        /*0050*/ 	.short	0x0000
        /*0052*/ 	.short	0x0000
        /*0054*/ 	.byte	0x00, 0xf5, 0x21, 0x00


	//----- nvinfo : EIATTR_SPARSE_MMA_MASK
	.align		4
.L_17:
        /*0058*/ 	.byte	0x03, 0x50
        /*005a*/ 	.short	0x0000


	//----- nvinfo : EIATTR_MAXREG_COUNT
	.align		4
        /*005c*/ 	.byte	0x03, 0x1b
        /*005e*/ 	.short	0x00ff


	//----- nvinfo : EIATTR_MERCURY_ISA_VERSION
	.align		4
        /*0060*/ 	.byte	0x03, 0x5f
        /*0062*/ 	.short	0x0101


	//----- nvinfo : EIATTR_INT_WARP_WIDE_INSTR_OFFSETS
	.align		4
        /*0064*/ 	.byte	0x04, 0x31
        /*0066*/ 	.short	(.L_19 - .L_18)


	//   ....[0]....
.L_18:
        /*0068*/ 	.word	0x00000100


	//   ....[1]....
        /*006c*/ 	.word	0x000001a0


	//----- nvinfo : EIATTR_VRC_CTA_INIT_COUNT
	.align		4
.L_19:
        /*0070*/ 	.byte	0x02, 0x4a
	.zero		1
	.zero		1


	//----- nvinfo : EIATTR_EXIT_INSTR_OFFSETS
	.align		4
        /*0074*/ 	.byte	0x04, 0x1c
        /*0076*/ 	.short	(.L_21 - .L_20)


	//   ....[0]....
.L_20:
        /*0078*/ 	.word	0x00000070


	//   ....[1]....
        /*007c*/ 	.word	0x000000e0


	//   ....[2]....
        /*0080*/ 	.word	0x000001e0


	//----- nvinfo : EIATTR_CBANK_PARAM_SIZE
	.align		4
.L_21:
        /*0084*/ 	.byte	0x03, 0x19
        /*0086*/ 	.short	0x0020


	//----- nvinfo : EIATTR_PARAM_CBANK
	.align		4
        /*0088*/ 	.byte	0x04, 0x0a
        /*008a*/ 	.short	(.L_23 - .L_22)
	.align		4
.L_22:
        /*008c*/ 	.word	index@(.nv.constant0._Z13filter_atomicPKfPfPiif)
        /*0090*/ 	.short	0x0380
        /*0092*/ 	.short	0x0020


	//----- nvinfo : EIATTR_SW_WAR
	.align		4
.L_23:
        /*0094*/ 	.byte	0x04, 0x36
        /*0096*/ 	.short	(.L_25 - .L_24)
.L_24:
        /*0098*/ 	.word	0x00000008
.L_25:


//--------------------- .nv.callgraph             --------------------------
	.section	.nv.callgraph,"",@"SHT_CUDA_CALLGRAPH"
	.align	4
	.sectionentsize	8
	.align		4
        /*0000*/ 	.word	0x00000000
	.align		4
        /*0004*/ 	.word	0xffffffff
	.align		4
        /*0008*/ 	.word	0x00000000
	.align		4
        /*000c*/ 	.word	0xfffffffe
	.align		4
        /*0010*/ 	.word	0x00000000
	.align		4
        /*0014*/ 	.word	0xfffffffd
	.align		4
        /*0018*/ 	.word	0x00000000
	.align		4
        /*001c*/ 	.word	0xfffffffc


//--------------------- .text._Z13filter_atomicPKfPfPiif --------------------------
	.section	.text._Z13filter_atomicPKfPfPiif,"ax",@progbits
	.align	128
        .global         _Z13filter_atomicPKfPfPiif
        .type           _Z13filter_atomicPKfPfPiif,@function
        .size           _Z13filter_atomicPKfPfPiif,(.L_x_1 - _Z13filter_atomicPKfPfPiif)
        .other          _Z13filter_atomicPKfPfPiif,@"STO_CUDA_ENTRY STV_DEFAULT"
_Z13filter_atomicPKfPfPiif:
.text._Z13filter_atomicPKfPfPiif:
[----:B------:R-:W-:Y:S01]  /*0000*/  LDC R1, c[0x0][0x37c] ;  /* 0x0000df00ff017b82 */ /* 0x000fe20000000800 */
[----:B------:R-:W0:Y:S07]  /*0010*/  S2R R5, SR_TID.X ;  /* 0x0000000000057919 */ /* 0x000e2e0000002100 */
[----:B------:R-:W0:Y:S01]  /*0020*/  S2UR UR4, SR_CTAID.X ;  /* 0x00000000000479c3 */ /* 0x000e220000002500 */
[----:B------:R-:W1:Y:S07]  /*0030*/  LDCU UR5, c[0x0][0x398] ;  /* 0x00007300ff0577ac */ /* 0x000e6e0008000800 */
[----:B------:R-:W0:Y:S02]  /*0040*/  LDC R0, c[0x0][0x360] ;  /* 0x0000d800ff007b82 */ /* 0x000e240000000800 */
[----:B0-----:R-:W-:-:S05]  /*0050*/  IMAD R5, R0, UR4, R5 ;  /* 0x0000000400057c24 */ /* 0x001fca000f8e0205 */
[----:B-1----:R-:W-:-:S13]  /*0060*/  ISETP.GE.AND P0, PT, R5, UR5, PT ;  /* 0x0000000505007c0c */ /* 0x002fda000bf06270 */
[----:B------:R-:W-:Y:S05]  /*0070*/  @P0 EXIT ;  /* 0x000000000000094d */ /* 0x000fea0003800000 */
[----:B------:R-:W0:Y:S01]  /*0080*/  LDC.64 R2, c[0x0][0x380] ;  /* 0x0000e000ff027b82 */ /* 0x000e220000000a00 */
[----:B------:R-:W1:Y:S01]  /*0090*/  LDCU.64 UR4, c[0x0][0x358] ;  /* 0x00006b00ff0477ac */ /* 0x000e620008000a00 */
[----:B------:R-:W2:Y:S01]  /*00a0*/  LDCU UR6, c[0x0][0x39c] ;  /* 0x00007380ff0677ac */ /* 0x000ea20008000800 */
[----:B0-----:R-:W-:-:S05]  /*00b0*/  IMAD.WIDE R2, R5, 0x4, R2 ;  /* 0x0000000405027825 */ /* 0x001fca00078e0202 */
[----:B-1----:R-:W2:Y:S02]  /*00c0*/  LDG.E R7, desc[UR4][R2.64] ;  /* 0x0000000402077981 */ /* 0x002ea4000c1e1900 */
[----:B--2---:R-:W-:-:S13]  /*00d0*/  FSETP.GEU.AND P0, PT, |R7|, UR6, PT ;  /* 0x0000000607007c0b */ /* 0x004fda000bf0e200 */
[----:B------:R-:W-:Y:S05]  /*00e0*/  @P0 EXIT ;  /* 0x000000000000094d */ /* 0x000fea0003800000 */
[----:B------:R-:W0:Y:S01]  /*00f0*/  S2R R5, SR_LANEID ;  /* 0x0000000000057919 */ /* 0x000e220000000000 */
[----:B------:R-:W-:Y:S01]  /*0100*/  VOTEU.ANY UR6, UPT, PT ;  /* 0x0000000000067886 */ /* 0x000fe200038e0100 */
[----:B------:R-:W1:Y:S01]  /*0110*/  LDC.64 R2, c[0x0][0x390] ;  /* 0x0000e400ff027b82 */ /* 0x000e620000000a00 */
[----:B------:R-:W0:Y:S08]  /*0120*/  FLO.U32 R0, UR6 ;  /* 0x0000000600007d00 */ /* 0x000e3000080e0000 */
[----:B------:R-:W1:Y:S01]  /*0130*/  POPC R11, UR6 ;  /* 0x00000006000b7d09 */ /* 0x000e620008000000 */
[----:B0-----:R-:W-:Y:S01]  /*0140*/  ISETP.EQ.U32.AND P0, PT, R0, R5, PT ;  /* 0x000000050000720c */ /* 0x001fe20003f02070 */
[----:B------:R-:W0:Y:S01]  /*0150*/  S2R R6, SR_LTMASK ;  /* 0x0000000000067919 */ /* 0x000e220000003900 */
[----:B------:R-:W2:Y:S11]  /*0160*/  LDC.64 R4, c[0x0][0x388] ;  /* 0x0000e200ff047b82 */ /* 0x000eb60000000a00 */
[----:B-1----:R-:W3:Y:S01]  /*0170*/  @P0 ATOMG.E.ADD.STRONG.GPU PT, R3, desc[UR4][R2.64], R11 ;  /* 0x8000000b020309a8 */ /* 0x002ee200081ef104 */
[----:B0-----:R-:W-:-:S06]  /*0180*/  LOP3.LUT R6, R6, UR6, RZ, 0xc0, !PT ;  /* 0x0000000606067c12 */ /* 0x001fcc000f8ec0ff */
[----:B------:R-:W0:Y:S01]  /*0190*/  POPC R6, R6 ;  /* 0x0000000600067309 */ /* 0x000e220000000000 */
[----:B---3--:R-:W0:Y:S02]  /*01a0*/  SHFL.IDX PT, R9, R3, R0, 0x1f ;  /* 0x00001f0003097589 */ /* 0x008e2400000e0000 */
[----:B0-----:R-:W-:-:S05]  /*01b0*/  IADD3 R9, PT, PT, R9, R6, RZ ;  /* 0x0000000609097210 */ /* 0x001fca0007ffe0ff */
[----:B--2---:R-:W-:-:S05]  /*01c0*/  IMAD.WIDE R4, R9, 0x4, R4 ;  /* 0x0000000409047825 */ /* 0x004fca00078e0204 */
[----:B------:R-:W-:Y:S01]  /*01d0*/  STG.E desc[UR4][R4.64], R7 ;  /* 0x0000000704007986 */ /* 0x000fe2000c101904 */
[----:B------:R-:W-:Y:S05]  /*01e0*/  EXIT ;  /* 0x000000000000794d */ /* 0x000fea0003800000 */
.L_x_0:
[----:B------:R-:W-:-:S00]  /*01f0*/  BRA `(.L_x_0) ;  /* 0xfffffffc00fc7947 */ /* 0x000fc0000383ffff */
[----:B------:R-:W-:-:S00]  /*0200*/  NOP ;  /* 0x0000000000007918 */ /* 0x000fc00000000000 */
[----:B------:R-:W-:-:S00]  /*0210*/  NOP ;  /* 0x0000000000007918 */ /* 0x000fc00000000000 */
[----:B------:R-:W-:-:S00]  /*0220*/  NOP ;  /* 0x0000000000007918 */ /* 0x000fc00000000000 */
[----:B------:R-:W-:-:S00]  /*0230*/  NOP ;  /* 0x0000000000007918 */ /* 0x000fc00000000000 */
[----:B------:R-:W-:-:S00]  /*0240*/  NOP ;  /* 0x0000000000007918 */ /* 0x000fc00000000000 */
[----:B------:R-:W-:-:S00]  /*0250*/  NOP ;  /* 0x0000000000007918 */ /* 0x000fc00000000000 */
[----:B------:R-:W-:-:S00]  /*0260*/  NOP ;  /* 0x0000000000007918 */ /* 0x000fc00000000000 */
[----:B------:R-:W-:-:S00]  /*0270*/  NOP ;  /* 0x0000000000007918 */ /* 0x000fc00000000000 */
.L_x_1:


//--------------------- .nv.shared.reserved.0     --------------------------
	.section	.nv.shared.reserved.0,"aw",@nobits
	.weak		__nv_reservedSMEM_offset_0_alias
	.size		__nv_reservedSMEM_offset_0_alias, 0, 64
	.other		__nv_reservedSMEM_offset_0_alias,@"STO_CUDA_RESERVED_SHARED STV_DEFAULT"
__nv_reservedSMEM_offset_0_alias:
	.zero		0
	.zero		64


//--------------------- .nv.constant0._Z13filter_atomicPKfPfPiif --------------------------
	.section	.nv.constant0._Z13filter_atomicPKfPfPiif,"a",@progbits
	.sectionflags	@""
	.align	4
.nv.constant0._Z13filter_atomicPKfPfPiif:
	.zero		928


//--------------------- SYMBOLS --------------------------

	.type		.nv.reservedSmem.offset0,@object
	.size		.nv.reservedSmem.offset0,0x4
